//
// Generated by NVIDIA NVVM Compiler
//
// Compiler Build ID: CL-36424714
// Cuda compilation tools, release 13.0, V13.0.88
// Based on NVVM 20.0.0
//

.version 9.0
.target sm_100
.address_size 64

	// .globl	_Z15device_multiplyPlS_S_l

.visible .entry _Z15device_multiplyPlS_S_l(
	.param .u64 .ptr .align 1 _Z15device_multiplyPlS_S_l_param_0,
	.param .u64 .ptr .align 1 _Z15device_multiplyPlS_S_l_param_1,
	.param .u64 .ptr .align 1 _Z15device_multiplyPlS_S_l_param_2,
	.param .u64 _Z15device_multiplyPlS_S_l_param_3
)
{
	.reg .pred 	%p<2>;
	.reg .b32 	%r<5>;
	.reg .b64 	%rd<16>;

	ld.param.u64 	%rd2, [_Z15device_multiplyPlS_S_l_param_0];
	ld.param.u64 	%rd3, [_Z15device_multiplyPlS_S_l_param_1];
	ld.param.u64 	%rd4, [_Z15device_multiplyPlS_S_l_param_2];
	ld.param.u64 	%rd5, [_Z15device_multiplyPlS_S_l_param_3];
	mov.u32 	%r1, %ctaid.x;
	mov.u32 	%r2, %ntid.x;
	mov.u32 	%r3, %tid.x;
	mad.lo.s32 	%r4, %r1, %r2, %r3;
	cvt.u64.u32 	%rd1, %r4;
	setp.le.s64 	%p1, %rd5, %rd1;
	@%p1 bra 	$L__BB0_2;
	cvta.to.global.u64 	%rd6, %rd2;
	cvta.to.global.u64 	%rd7, %rd3;
	cvta.to.global.u64 	%rd8, %rd4;
	shl.b64 	%rd9, %rd1, 3;
	add.s64 	%rd10, %rd6, %rd9;
	ld.global.u64 	%rd11, [%rd10];
	add.s64 	%rd12, %rd7, %rd9;
	ld.global.u64 	%rd13, [%rd12];
	mul.lo.s64 	%rd14, %rd13, %rd11;
	add.s64 	%rd15, %rd8, %rd9;
	st.global.u64 	[%rd15], %rd14;
$L__BB0_2:
	ret;

}


// ===== COMPILED SASS (sm_100) =====

	.target	sm_100

	.elftype	@"ET_EXEC"


//--------------------- .note.nv.tkinfo           --------------------------
	.section	.note.nv.tkinfo,"",@"SHT_NOTE"
	.sectionflags	@"SHF_NOTE_NV_TKINFO"
	.tkinfo
        /*0018*/ 	.word	0x00000002
        /*0030*/ 	.string	""
        /*0030*/ 	.string	"ptxas"
        /*0030*/ 	.string	"Cuda compilation tools, release 13.0, V13.0.88"
        /*0030*/ 	.string	"Build cuda_13.0.r13.0/compiler.36424714_0"
        /*0030*/ 	.string	"-arch sm_100 -m 64 "



//--------------------- .note.nv.cuinfo           --------------------------
	.section	.note.nv.cuinfo,"",@"SHT_NOTE"
	.sectionflags	@"SHF_NOTE_NV_CUINFO"
        /*0018*/ 	.short	0x0002
        /*001a*/ 	.short	0x0064
        /*001c*/ 	.short	0x0082
	.zero		2


//--------------------- .nv.info                  --------------------------
	.section	.nv.info,"",@"SHT_CUDA_INFO"
	.align	4


	//----- nvinfo : EIATTR_REGCOUNT
	.align		4
        /*0000*/ 	.byte	0x04, 0x2f
        /*0002*/ 	.short	(.L_1 - .L_0)
	.align		4
.L_0:
        /*0004*/ 	.word	index@(_Z15device_multiplyPlS_S_l)
        /*0008*/ 	.word	0x0000000e


	//----- nvinfo : EIATTR_FRAME_SIZE
	.align		4
.L_1:
        /*000c*/ 	.byte	0x04, 0x11
        /*000e*/ 	.short	(.L_3 - .L_2)
	.align		4
.L_2:
        /*0010*/ 	.word	index@(_Z15device_multiplyPlS_S_l)
        /*0014*/ 	.word	0x00000000


	//----- nvinfo : EIATTR_MIN_STACK_SIZE
	.align		4
.L_3:
        /*0018*/ 	.byte	0x04, 0x12
        /*001a*/ 	.short	(.L_5 - .L_4)
	.align		4
.L_4:
        /*001c*/ 	.word	index@(_Z15device_multiplyPlS_S_l)
        /*0020*/ 	.word	0x00000000
.L_5:


//--------------------- .nv.compat                --------------------------
	.section	.nv.compat,"",@"SHT_CUDA_COMPAT_INFO"
	.align	4
        /*0000*/ 	.byte	0x02, 0x09, 0x00, 0x00, 0x02, 0x02, 0x01, 0x00, 0x02, 0x05, 0x05, 0x00, 0x03, 0x07, 0x01, 0x01
        /*0010*/ 	.byte	0x02, 0x03, 0x00, 0x00, 0x02, 0x06, 0x01, 0x00, 0x04, 0x0b, 0x08, 0x00, 0x09, 0x00, 0x00, 0x00
        /*0020*/ 	.byte	0x00, 0x00, 0x00, 0x00


//--------------------- .nv.info._Z15device_multiplyPlS_S_l --------------------------
	.section	.nv.info._Z15device_multiplyPlS_S_l,"",@"SHT_CUDA_INFO"
	.sectionflags	@""
	.align	4


	//----- nvinfo : EIATTR_CUDA_API_VERSION
	.align		4
        /*0000*/ 	.byte	0x04, 0x37
        /*0002*/ 	.short	(.L_7 - .L_6)
.L_6:
        /*0004*/ 	.word	0x00000082


	//----- nvinfo : EIATTR_KPARAM_INFO
	.align		4
.L_7:
        /*0008*/ 	.byte	0x04, 0x17
        /*000a*/ 	.short	(.L_9 - .L_8)
.L_8:
        /*000c*/ 	.word	0x00000000
        /*0010*/ 	.short	0x0003
        /*0012*/ 	.short	0x0018
        /*0014*/ 	.byte	0x00, 0xf0, 0x21, 0x00


	//----- nvinfo : EIATTR_KPARAM_INFO
	.align		4
.L_9:
        /*0018*/ 	.byte	0x04, 0x17
        /*001a*/ 	.short	(.L_11 - .L_10)
.L_10:
        /*001c*/ 	.word	0x00000000
        /*0020*/ 	.short	0x0002
        /*0022*/ 	.short	0x0010
        /*0024*/ 	.byte	0x00, 0xf5, 0x21, 0x00


	//----- nvinfo : EIATTR_KPARAM_INFO
	.align		4
.L_11:
        /*0028*/ 	.byte	0x04, 0x17
        /*002a*/ 	.short	(.L_13 - .L_12)
.L_12:
        /*002c*/ 	.word	0x00000000
        /*0030*/ 	.short	0x0001
        /*0032*/ 	.short	0x0008
        /*0034*/ 	.byte	0x00, 0xf5, 0x21, 0x00


	//----- nvinfo : EIATTR_KPARAM_INFO
	.align		4
.L_13:
        /*0038*/ 	.byte	0x04, 0x17
        /*003a*/ 	.short	(.L_15 - .L_14)
.L_14:
        /*003c*/ 	.word	0x00000000
        /*0040*/ 	.short	0x0000
        /*0042*/ 	.short	0x0000
        /*0044*/ 	.byte	0x00, 0xf5, 0x21, 0x00


	//----- nvinfo : EIATTR_SPARSE_MMA_MASK
	.align		4
.L_15:
        /*0048*/ 	.byte	0x03, 0x50
        /*004a*/ 	.short	0x0000


	//----- nvinfo : EIATTR_MAXREG_COUNT
	.align		4
        /*004c*/ 	.byte	0x03, 0x1b
        /*004e*/ 	.short	0x00ff


	//----- nvinfo : EIATTR_MERCURY_ISA_VERSION
	.align		4
        /*0050*/ 	.byte	0x03, 0x5f
        /*0052*/ 	.short	0x0101


	//----- nvinfo : EIATTR_VRC_CTA_INIT_COUNT
	.align		4
        /*0054*/ 	.byte	0x02, 0x4a
	.zero		1
	.zero		1


	//----- nvinfo : EIATTR_EXIT_INSTR_OFFSETS
	.align		4
        /*0058*/ 	.byte	0x04, 0x1c
        /*005a*/ 	.short	(.L_17 - .L_16)


	//   ....[0]....
.L_16:
        /*005c*/ 	.word	0x00000080


	//   ....[1]....
        /*0060*/ 	.word	0x000001b0


	//----- nvinfo : EIATTR_CBANK_PARAM_SIZE
	.align		4
.L_17:
        /*0064*/ 	.byte	0x03, 0x19
        /*0066*/ 	.short	0x0020


	//----- nvinfo : EIATTR_PARAM_CBANK
	.align		4
        /*0068*/ 	.byte	0x04, 0x0a
        /*006a*/ 	.short	(.L_19 - .L_18)
	.align		4
.L_18:
        /*006c*/ 	.word	index@(.nv.constant0._Z15device_multiplyPlS_S_l)
        /*0070*/ 	.short	0x0380
        /*0072*/ 	.short	0x0020


	//----- nvinfo : EIATTR_SW_WAR
	.align		4
.L_19:
        /*0074*/ 	.byte	0x04, 0x36
        /*0076*/ 	.short	(.L_21 - .L_20)
.L_20:
        /*0078*/ 	.word	0x00000008
.L_21:


//--------------------- .nv.callgraph             --------------------------
	.section	.nv.callgraph,"",@"SHT_CUDA_CALLGRAPH"
	.align	4
	.sectionentsize	8
	.align		4
        /*0000*/ 	.word	0x00000000
	.align		4
        /*0004*/ 	.word	0xffffffff
	.align		4
        /*0008*/ 	.word	0x00000000
	.align		4
        /*000c*/ 	.word	0xfffffffe
	.align		4
        /*0010*/ 	.word	0x00000000
	.align		4
        /*0014*/ 	.word	0xfffffffd
	.align		4
        /*0018*/ 	.word	0x00000000
	.align		4
        /*001c*/ 	.word	0xfffffffc


//--------------------- .text._Z15device_multiplyPlS_S_l --------------------------
	.section	.text._Z15device_multiplyPlS_S_l,"ax",@progbits
	.align	128
        .global         _Z15device_multiplyPlS_S_l
        .type           _Z15device_multiplyPlS_S_l,@function
        .size           _Z15device_multiplyPlS_S_l,(.L_x_1 - _Z15device_multiplyPlS_S_l)
        .other          _Z15device_multiplyPlS_S_l,@"STO_CUDA_ENTRY STV_DEFAULT"
_Z15device_multiplyPlS_S_l:
.text._Z15device_multiplyPlS_S_l:
[----:B------:R-:W-:Y:S01]  /*0000*/  LDC R1, c[0x0][0x37c] ;  /* 0x0000df00ff017b82 */ /* 0x000fe20000000800 */
[----:B------:R-:W0:Y:S07]  /*0010*/  S2R R3, SR_TID.X ;  /* 0x0000000000037919 */ /* 0x000e2e0000002100 */
[----:B------:R-:W0:Y:S01]  /*0020*/  S2UR UR4, SR_CTAID.X ;  /* 0x00000000000479c3 */ /* 0x000e220000002500 */
[----:B------:R-:W1:Y:S07]  /*0030*/  LDCU.64 UR6, c[0x0][0x398] ;  /* 0x00007300ff0677ac */ /* 0x000e6e0008000a00 */
[----:B------:R-:W0:Y:S02]  /*0040*/  LDC R0, c[0x0][0x360] ;  /* 0x0000d800ff007b82 */ /* 0x000e240000000800 */
[----:B0-----:R-:W-:-:S05]  /*0050*/  IMAD R0, R0, UR4, R3 ;  /* 0x0000000400007c24 */ /* 0x001fca000f8e0203 */
[----:B-1----:R-:W-:-:S04]  /*0060*/  ISETP.GE.U32.AND P0, PT, R0, UR6, PT ;  /* 0x0000000600007c0c */ /* 0x002fc8000bf06070 */
[----:B------:R-:W-:-:S13]  /*0070*/  ISETP.GE.AND.EX P0, PT, RZ, UR7, PT, P0 ;  /* 0x00000007ff007c0c */ /* 0x000fda000bf06300 */
[----:B------:R-:W-:Y:S05]  /*0080*/  @P0 EXIT ;  /* 0x000000000000094d */ /* 0x000fea0003800000 */
[----:B------:R-:W0:Y:S01]  /*0090*/  LDCU.128 UR8, c[0x0][0x380] ;  /* 0x00007000ff0877ac */ /* 0x000e220008000c00 */
[----:B------:R-:W-:Y:S01]  /*00a0*/  IMAD.SHL.U32 R8, R0, 0x8, RZ ;  /* 0x0000000800087824 */ /* 0x000fe200078e00ff */
[----:B------:R-:W-:Y:S01]  /*00b0*/  SHF.R.U32.HI R0, RZ, 0x1d, R0 ;  /* 0x0000001dff007819 */ /* 0x000fe20000011600 */
[----:B------:R-:W1:Y:S01]  /*00c0*/  LDCU.64 UR4, c[0x0][0x358] ;  /* 0x00006b00ff0477ac */ /* 0x000e620008000a00 */
[----:B------:R-:W2:Y:S02]  /*00d0*/  LDCU.64 UR6, c[0x0][0x390] ;  /* 0x00007200ff0677ac */ /* 0x000ea40008000a00 */
[C---:B0-----:R-:W-:Y:S02]  /*00e0*/  IADD3 R2, P0, PT, R8.reuse, UR8, RZ ;  /* 0x0000000808027c10 */ /* 0x041fe4000ff1e0ff */
[----:B------:R-:W-:Y:S02]  /*00f0*/  IADD3 R4, P1, PT, R8, UR10, RZ ;  /* 0x0000000a08047c10 */ /* 0x000fe4000ff3e0ff */
[----:B------:R-:W-:-:S02]  /*0100*/  IADD3.X R3, PT, PT, R0, UR9, RZ, P0, !PT ;  /* 0x0000000900037c10 */ /* 0x000fc400087fe4ff */
[----:B------:R-:W-:-:S04]  /*0110*/  IADD3.X R5, PT, PT, R0, UR11, RZ, P1, !PT ;  /* 0x0000000b00057c10 */ /* 0x000fc80008ffe4ff */
[----:B-1----:R-:W3:Y:S04]  /*0120*/  LDG.E.64 R2, desc[UR4][R2.64] ;  /* 0x0000000402027981 */ /* 0x002ee8000c1e1b00 */
[----:B------:R-:W3:Y:S01]  /*0130*/  LDG.E.64 R4, desc[UR4][R4.64] ;  /* 0x0000000404047981 */ /* 0x000ee2000c1e1b00 */
[----:B--2---:R-:W-:Y:S01]  /*0140*/  IADD3 R8, P0, PT, R8, UR6, RZ ;  /* 0x0000000608087c10 */ /* 0x004fe2000ff1e0ff */
[-C--:B---3--:R-:W-:Y:S02]  /*0150*/  IMAD R9, R5, R2.reuse, RZ ;  /* 0x0000000205097224 */ /* 0x088fe400078e02ff */
[----:B------:R-:W-:-:S04]  /*0160*/  IMAD.WIDE.U32 R6, R4, R2, RZ ;  /* 0x0000000204067225 */ /* 0x000fc800078e00ff */
[----:B------:R-:W-:Y:S01]  /*0170*/  IMAD R11, R3, R4, R9 ;  /* 0x00000004030b7224 */ /* 0x000fe200078e0209 */
[----:B------:R-:W-:-:S03]  /*0180*/  IADD3.X R9, PT, PT, R0, UR7, RZ, P0, !PT ;  /* 0x0000000700097c10 */ /* 0x000fc600087fe4ff */
[----:B------:R-:W-:-:S05]  /*0190*/  IMAD.IADD R7, R7, 0x1, R11 ;  /* 0x0000000107077824 */ /* 0x000fca00078e020b */
[----:B------:R-:W-:Y:S01]  /*01a0*/  STG.E.64 desc[UR4][R8.64], R6 ;  /* 0x0000000608007986 */ /* 0x000fe2000c101b04 */
[----:B------:R-:W-:Y:S05]  /*01b0*/  EXIT ;  /* 0x000000000000794d */ /* 0x000fea0003800000 */
.L_x_0:
[----:B------:R-:W-:-:S00]  /*01c0*/  BRA `(.L_x_0) ;  /* 0xfffffffc00fc7947 */ /* 0x000fc0000383ffff */
[----:B------:R-:W-:-:S00]  /*01d0*/  NOP ;  /* 0x0000000000007918 */ /* 0x000fc00000000000 */
        /* <DEDUP_REMOVED lines=10> */
.L_x_1:


//--------------------- .nv.shared.reserved.0     --------------------------
	.section	.nv.shared.reserved.0,"aw",@nobits
	.weak		__nv_reservedSMEM_offset_0_alias
	.size		__nv_reservedSMEM_offset_0_alias, 0, 64
	.other		__nv_reservedSMEM_offset_0_alias,@"STO_CUDA_RESERVED_SHARED STV_DEFAULT"
__nv_reservedSMEM_offset_0_alias:
	.zero		0
	.zero		64


//--------------------- .nv.constant0._Z15device_multiplyPlS_S_l --------------------------
	.section	.nv.constant0._Z15device_multiplyPlS_S_l,"a",@progbits
	.sectionflags	@""
	.align	4
.nv.constant0._Z15device_multiplyPlS_S_l:
	.zero		928


//--------------------- SYMBOLS --------------------------

	.type		.nv.reservedSmem.offset0,@object
	.size		.nv.reservedSmem.offset0,0x4
